//
// Generated by NVIDIA NVVM Compiler
//
// Compiler Build ID: CL-36424714
// Cuda compilation tools, release 13.0, V13.0.88
// Based on NVVM 20.0.0
//

.version 9.0
.target sm_100
.address_size 64

	// .globl	_Z24SparseMatVecMulCsrKernelPjS_PfjS0_S0_

.visible .entry _Z24SparseMatVecMulCsrKernelPjS_PfjS0_S0_(
	.param .u64 .ptr .align 1 _Z24SparseMatVecMulCsrKernelPjS_PfjS0_S0__param_0,
	.param .u64 .ptr .align 1 _Z24SparseMatVecMulCsrKernelPjS_PfjS0_S0__param_1,
	.param .u64 .ptr .align 1 _Z24SparseMatVecMulCsrKernelPjS_PfjS0_S0__param_2,
	.param .u32 _Z24SparseMatVecMulCsrKernelPjS_PfjS0_S0__param_3,
	.param .u64 .ptr .align 1 _Z24SparseMatVecMulCsrKernelPjS_PfjS0_S0__param_4,
	.param .u64 .ptr .align 1 _Z24SparseMatVecMulCsrKernelPjS_PfjS0_S0__param_5
)
{
	.reg .pred 	%p<11>;
	.reg .b32 	%r<63>;
	.reg .b32 	%f<112>;
	.reg .b64 	%rd<98>;

	ld.param.u64 	%rd16, [_Z24SparseMatVecMulCsrKernelPjS_PfjS0_S0__param_0];
	ld.param.u64 	%rd18, [_Z24SparseMatVecMulCsrKernelPjS_PfjS0_S0__param_1];
	ld.param.u64 	%rd19, [_Z24SparseMatVecMulCsrKernelPjS_PfjS0_S0__param_2];
	ld.param.u64 	%rd20, [_Z24SparseMatVecMulCsrKernelPjS_PfjS0_S0__param_4];
	ld.param.u64 	%rd17, [_Z24SparseMatVecMulCsrKernelPjS_PfjS0_S0__param_5];
	cvta.to.global.u64 	%rd1, %rd20;
	cvta.to.global.u64 	%rd2, %rd19;
	cvta.to.global.u64 	%rd3, %rd18;
	mov.u32 	%r21, %ctaid.x;
	mov.u32 	%r22, %ntid.x;
	mov.u32 	%r23, %tid.x;
	mad.lo.s32 	%r1, %r21, %r22, %r23;
	setp.gt.u32 	%p1, %r1, 3;
	@%p1 bra 	$L__BB0_15;
	cvta.to.global.u64 	%rd21, %rd16;
	mul.wide.u32 	%rd22, %r1, 4;
	add.s64 	%rd23, %rd21, %rd22;
	ld.global.u32 	%r59, [%rd23];
	ld.global.u32 	%r3, [%rd23+4];
	setp.ge.u32 	%p2, %r59, %r3;
	mov.f32 	%f111, 0f00000000;
	@%p2 bra 	$L__BB0_14;
	add.s32 	%r24, %r59, 1;
	max.u32 	%r25, %r3, %r24;
	sub.s32 	%r4, %r25, %r59;
	and.b32  	%r5, %r4, 15;
	sub.s32 	%r26, %r59, %r25;
	setp.gt.u32 	%p3, %r26, -16;
	mov.f32 	%f111, 0f00000000;
	@%p3 bra 	$L__BB0_5;
	and.b32  	%r27, %r4, -16;
	neg.s32 	%r57, %r27;
	mul.wide.u32 	%rd24, %r59, 4;
	add.s64 	%rd25, %rd24, 32;
	add.s64 	%rd95, %rd3, %rd25;
	add.s64 	%rd94, %rd2, %rd25;
	mov.f32 	%f111, 0f00000000;
$L__BB0_4:
	.pragma "nounroll";
	ld.global.u32 	%r28, [%rd95+-32];
	ld.global.f32 	%f18, [%rd94+-32];
	mul.wide.u32 	%rd26, %r28, 4;
	add.s64 	%rd27, %rd1, %rd26;
	ld.global.f32 	%f19, [%rd27];
	fma.rn.f32 	%f20, %f18, %f19, %f111;
	ld.global.u32 	%r29, [%rd95+-28];
	ld.global.f32 	%f21, [%rd94+-28];
	mul.wide.u32 	%rd28, %r29, 4;
	add.s64 	%rd29, %rd1, %rd28;
	ld.global.f32 	%f22, [%rd29];
	fma.rn.f32 	%f23, %f21, %f22, %f20;
	ld.global.u32 	%r30, [%rd95+-24];
	ld.global.f32 	%f24, [%rd94+-24];
	mul.wide.u32 	%rd30, %r30, 4;
	add.s64 	%rd31, %rd1, %rd30;
	ld.global.f32 	%f25, [%rd31];
	fma.rn.f32 	%f26, %f24, %f25, %f23;
	ld.global.u32 	%r31, [%rd95+-20];
	ld.global.f32 	%f27, [%rd94+-20];
	mul.wide.u32 	%rd32, %r31, 4;
	add.s64 	%rd33, %rd1, %rd32;
	ld.global.f32 	%f28, [%rd33];
	fma.rn.f32 	%f29, %f27, %f28, %f26;
	ld.global.u32 	%r32, [%rd95+-16];
	ld.global.f32 	%f30, [%rd94+-16];
	mul.wide.u32 	%rd34, %r32, 4;
	add.s64 	%rd35, %rd1, %rd34;
	ld.global.f32 	%f31, [%rd35];
	fma.rn.f32 	%f32, %f30, %f31, %f29;
	ld.global.u32 	%r33, [%rd95+-12];
	ld.global.f32 	%f33, [%rd94+-12];
	mul.wide.u32 	%rd36, %r33, 4;
	add.s64 	%rd37, %rd1, %rd36;
	ld.global.f32 	%f34, [%rd37];
	fma.rn.f32 	%f35, %f33, %f34, %f32;
	ld.global.u32 	%r34, [%rd95+-8];
	ld.global.f32 	%f36, [%rd94+-8];
	mul.wide.u32 	%rd38, %r34, 4;
	add.s64 	%rd39, %rd1, %rd38;
	ld.global.f32 	%f37, [%rd39];
	fma.rn.f32 	%f38, %f36, %f37, %f35;
	ld.global.u32 	%r35, [%rd95+-4];
	ld.global.f32 	%f39, [%rd94+-4];
	mul.wide.u32 	%rd40, %r35, 4;
	add.s64 	%rd41, %rd1, %rd40;
	ld.global.f32 	%f40, [%rd41];
	fma.rn.f32 	%f41, %f39, %f40, %f38;
	ld.global.u32 	%r36, [%rd95];
	ld.global.f32 	%f42, [%rd94];
	mul.wide.u32 	%rd42, %r36, 4;
	add.s64 	%rd43, %rd1, %rd42;
	ld.global.f32 	%f43, [%rd43];
	fma.rn.f32 	%f44, %f42, %f43, %f41;
	ld.global.u32 	%r37, [%rd95+4];
	ld.global.f32 	%f45, [%rd94+4];
	mul.wide.u32 	%rd44, %r37, 4;
	add.s64 	%rd45, %rd1, %rd44;
	ld.global.f32 	%f46, [%rd45];
	fma.rn.f32 	%f47, %f45, %f46, %f44;
	ld.global.u32 	%r38, [%rd95+8];
	ld.global.f32 	%f48, [%rd94+8];
	mul.wide.u32 	%rd46, %r38, 4;
	add.s64 	%rd47, %rd1, %rd46;
	ld.global.f32 	%f49, [%rd47];
	fma.rn.f32 	%f50, %f48, %f49, %f47;
	ld.global.u32 	%r39, [%rd95+12];
	ld.global.f32 	%f51, [%rd94+12];
	mul.wide.u32 	%rd48, %r39, 4;
	add.s64 	%rd49, %rd1, %rd48;
	ld.global.f32 	%f52, [%rd49];
	fma.rn.f32 	%f53, %f51, %f52, %f50;
	ld.global.u32 	%r40, [%rd95+16];
	ld.global.f32 	%f54, [%rd94+16];
	mul.wide.u32 	%rd50, %r40, 4;
	add.s64 	%rd51, %rd1, %rd50;
	ld.global.f32 	%f55, [%rd51];
	fma.rn.f32 	%f56, %f54, %f55, %f53;
	ld.global.u32 	%r41, [%rd95+20];
	ld.global.f32 	%f57, [%rd94+20];
	mul.wide.u32 	%rd52, %r41, 4;
	add.s64 	%rd53, %rd1, %rd52;
	ld.global.f32 	%f58, [%rd53];
	fma.rn.f32 	%f59, %f57, %f58, %f56;
	ld.global.u32 	%r42, [%rd95+24];
	ld.global.f32 	%f60, [%rd94+24];
	mul.wide.u32 	%rd54, %r42, 4;
	add.s64 	%rd55, %rd1, %rd54;
	ld.global.f32 	%f61, [%rd55];
	fma.rn.f32 	%f62, %f60, %f61, %f59;
	ld.global.u32 	%r43, [%rd95+28];
	ld.global.f32 	%f63, [%rd94+28];
	mul.wide.u32 	%rd56, %r43, 4;
	add.s64 	%rd57, %rd1, %rd56;
	ld.global.f32 	%f64, [%rd57];
	fma.rn.f32 	%f111, %f63, %f64, %f62;
	add.s32 	%r59, %r59, 16;
	add.s32 	%r57, %r57, 16;
	add.s64 	%rd95, %rd95, 64;
	add.s64 	%rd94, %rd94, 64;
	setp.ne.s32 	%p4, %r57, 0;
	@%p4 bra 	$L__BB0_4;
$L__BB0_5:
	setp.eq.s32 	%p5, %r5, 0;
	@%p5 bra 	$L__BB0_14;
	and.b32  	%r12, %r4, 7;
	setp.lt.u32 	%p6, %r5, 8;
	@%p6 bra 	$L__BB0_8;
	mul.wide.u32 	%rd58, %r59, 4;
	add.s64 	%rd59, %rd3, %rd58;
	ld.global.u32 	%r44, [%rd59];
	add.s64 	%rd60, %rd2, %rd58;
	ld.global.f32 	%f66, [%rd60];
	mul.wide.u32 	%rd61, %r44, 4;
	add.s64 	%rd62, %rd1, %rd61;
	ld.global.f32 	%f67, [%rd62];
	fma.rn.f32 	%f68, %f66, %f67, %f111;
	ld.global.u32 	%r45, [%rd59+4];
	ld.global.f32 	%f69, [%rd60+4];
	mul.wide.u32 	%rd63, %r45, 4;
	add.s64 	%rd64, %rd1, %rd63;
	ld.global.f32 	%f70, [%rd64];
	fma.rn.f32 	%f71, %f69, %f70, %f68;
	ld.global.u32 	%r46, [%rd59+8];
	ld.global.f32 	%f72, [%rd60+8];
	mul.wide.u32 	%rd65, %r46, 4;
	add.s64 	%rd66, %rd1, %rd65;
	ld.global.f32 	%f73, [%rd66];
	fma.rn.f32 	%f74, %f72, %f73, %f71;
	ld.global.u32 	%r47, [%rd59+12];
	ld.global.f32 	%f75, [%rd60+12];
	mul.wide.u32 	%rd67, %r47, 4;
	add.s64 	%rd68, %rd1, %rd67;
	ld.global.f32 	%f76, [%rd68];
	fma.rn.f32 	%f77, %f75, %f76, %f74;
	ld.global.u32 	%r48, [%rd59+16];
	ld.global.f32 	%f78, [%rd60+16];
	mul.wide.u32 	%rd69, %r48, 4;
	add.s64 	%rd70, %rd1, %rd69;
	ld.global.f32 	%f79, [%rd70];
	fma.rn.f32 	%f80, %f78, %f79, %f77;
	ld.global.u32 	%r49, [%rd59+20];
	ld.global.f32 	%f81, [%rd60+20];
	mul.wide.u32 	%rd71, %r49, 4;
	add.s64 	%rd72, %rd1, %rd71;
	ld.global.f32 	%f82, [%rd72];
	fma.rn.f32 	%f83, %f81, %f82, %f80;
	ld.global.u32 	%r50, [%rd59+24];
	ld.global.f32 	%f84, [%rd60+24];
	mul.wide.u32 	%rd73, %r50, 4;
	add.s64 	%rd74, %rd1, %rd73;
	ld.global.f32 	%f85, [%rd74];
	fma.rn.f32 	%f86, %f84, %f85, %f83;
	ld.global.u32 	%r51, [%rd59+28];
	ld.global.f32 	%f87, [%rd60+28];
	mul.wide.u32 	%rd75, %r51, 4;
	add.s64 	%rd76, %rd1, %rd75;
	ld.global.f32 	%f88, [%rd76];
	fma.rn.f32 	%f111, %f87, %f88, %f86;
	add.s32 	%r59, %r59, 8;
$L__BB0_8:
	setp.eq.s32 	%p7, %r12, 0;
	@%p7 bra 	$L__BB0_14;
	and.b32  	%r15, %r4, 3;
	setp.lt.u32 	%p8, %r12, 4;
	@%p8 bra 	$L__BB0_11;
	mul.wide.u32 	%rd77, %r59, 4;
	add.s64 	%rd78, %rd3, %rd77;
	ld.global.u32 	%r52, [%rd78];
	add.s64 	%rd79, %rd2, %rd77;
	ld.global.f32 	%f90, [%rd79];
	mul.wide.u32 	%rd80, %r52, 4;
	add.s64 	%rd81, %rd1, %rd80;
	ld.global.f32 	%f91, [%rd81];
	fma.rn.f32 	%f92, %f90, %f91, %f111;
	ld.global.u32 	%r53, [%rd78+4];
	ld.global.f32 	%f93, [%rd79+4];
	mul.wide.u32 	%rd82, %r53, 4;
	add.s64 	%rd83, %rd1, %rd82;
	ld.global.f32 	%f94, [%rd83];
	fma.rn.f32 	%f95, %f93, %f94, %f92;
	ld.global.u32 	%r54, [%rd78+8];
	ld.global.f32 	%f96, [%rd79+8];
	mul.wide.u32 	%rd84, %r54, 4;
	add.s64 	%rd85, %rd1, %rd84;
	ld.global.f32 	%f97, [%rd85];
	fma.rn.f32 	%f98, %f96, %f97, %f95;
	ld.global.u32 	%r55, [%rd78+12];
	ld.global.f32 	%f99, [%rd79+12];
	mul.wide.u32 	%rd86, %r55, 4;
	add.s64 	%rd87, %rd1, %rd86;
	ld.global.f32 	%f100, [%rd87];
	fma.rn.f32 	%f111, %f99, %f100, %f98;
	add.s32 	%r59, %r59, 4;
$L__BB0_11:
	setp.eq.s32 	%p9, %r15, 0;
	@%p9 bra 	$L__BB0_14;
	mul.wide.u32 	%rd88, %r59, 4;
	add.s64 	%rd97, %rd2, %rd88;
	add.s64 	%rd96, %rd3, %rd88;
	neg.s32 	%r62, %r15;
$L__BB0_13:
	.pragma "nounroll";
	ld.global.u32 	%r56, [%rd96];
	ld.global.f32 	%f101, [%rd97];
	mul.wide.u32 	%rd89, %r56, 4;
	add.s64 	%rd90, %rd1, %rd89;
	ld.global.f32 	%f102, [%rd90];
	fma.rn.f32 	%f111, %f101, %f102, %f111;
	add.s64 	%rd97, %rd97, 4;
	add.s64 	%rd96, %rd96, 4;
	add.s32 	%r62, %r62, 1;
	setp.ne.s32 	%p10, %r62, 0;
	@%p10 bra 	$L__BB0_13;
$L__BB0_14:
	cvta.to.global.u64 	%rd91, %rd17;
	add.s64 	%rd93, %rd91, %rd22;
	st.global.f32 	[%rd93], %f111;
$L__BB0_15:
	ret;

}


// ===== COMPILED SASS (sm_100) =====

	.target	sm_100

	.elftype	@"ET_EXEC"


//--------------------- .note.nv.tkinfo           --------------------------
	.section	.note.nv.tkinfo,"",@"SHT_NOTE"
	.sectionflags	@"SHF_NOTE_NV_TKINFO"
	.tkinfo
        /*0018*/ 	.word	0x00000002
        /*0030*/ 	.string	""
        /*0030*/ 	.string	"ptxas"
        /*0030*/ 	.string	"Cuda compilation tools, release 13.0, V13.0.88"
        /*0030*/ 	.string	"Build cuda_13.0.r13.0/compiler.36424714_0"
        /*0030*/ 	.string	"-arch sm_100 -m 64 "



//--------------------- .note.nv.cuinfo           --------------------------
	.section	.note.nv.cuinfo,"",@"SHT_NOTE"
	.sectionflags	@"SHF_NOTE_NV_CUINFO"
        /*0018*/ 	.short	0x0002
        /*001a*/ 	.short	0x0064
        /*001c*/ 	.short	0x0082
	.zero		2


//--------------------- .nv.info                  --------------------------
	.section	.nv.info,"",@"SHT_CUDA_INFO"
	.align	4


	//----- nvinfo : EIATTR_REGCOUNT
	.align		4
        /*0000*/ 	.byte	0x04, 0x2f
        /*0002*/ 	.short	(.L_1 - .L_0)
	.align		4
.L_0:
        /*0004*/ 	.word	index@(_Z24SparseMatVecMulCsrKernelPjS_PfjS0_S0_)
        /*0008*/ 	.word	0x00000020


	//----- nvinfo : EIATTR_FRAME_SIZE
	.align		4
.L_1:
        /*000c*/ 	.byte	0x04, 0x11
        /*000e*/ 	.short	(.L_3 - .L_2)
	.align		4
.L_2:
        /*0010*/ 	.word	index@(_Z24SparseMatVecMulCsrKernelPjS_PfjS0_S0_)
        /*0014*/ 	.word	0x00000000


	//----- nvinfo : EIATTR_MIN_STACK_SIZE
	.align		4
.L_3:
        /*0018*/ 	.byte	0x04, 0x12
        /*001a*/ 	.short	(.L_5 - .L_4)
	.align		4
.L_4:
        /*001c*/ 	.word	index@(_Z24SparseMatVecMulCsrKernelPjS_PfjS0_S0_)
        /*0020*/ 	.word	0x00000000
.L_5:


//--------------------- .nv.compat                --------------------------
	.section	.nv.compat,"",@"SHT_CUDA_COMPAT_INFO"
	.align	4
        /*0000*/ 	.byte	0x02, 0x09, 0x00, 0x00, 0x02, 0x02, 0x01, 0x00, 0x02, 0x05, 0x05, 0x00, 0x03, 0x07, 0x01, 0x01
        /*0010*/ 	.byte	0x02, 0x03, 0x00, 0x00, 0x02, 0x06, 0x01, 0x00, 0x04, 0x0b, 0x08, 0x00, 0x09, 0x00, 0x00, 0x00
        /*0020*/ 	.byte	0x00, 0x00, 0x00, 0x00


//--------------------- .nv.info._Z24SparseMatVecMulCsrKernelPjS_PfjS0_S0_ --------------------------
	.section	.nv.info._Z24SparseMatVecMulCsrKernelPjS_PfjS0_S0_,"",@"SHT_CUDA_INFO"
	.sectionflags	@""
	.align	4


	//----- nvinfo : EIATTR_CUDA_API_VERSION
	.align		4
        /*0000*/ 	.byte	0x04, 0x37
        /*0002*/ 	.short	(.L_7 - .L_6)
.L_6:
        /*0004*/ 	.word	0x00000082


	//----- nvinfo : EIATTR_KPARAM_INFO
	.align		4
.L_7:
        /*0008*/ 	.byte	0x04, 0x17
        /*000a*/ 	.short	(.L_9 - .L_8)
.L_8:
        /*000c*/ 	.word	0x00000000
        /*0010*/ 	.short	0x0005
        /*0012*/ 	.short	0x0028
        /*0014*/ 	.byte	0x00, 0xf5, 0x21, 0x00


	//----- nvinfo : EIATTR_KPARAM_INFO
	.align		4
.L_9:
        /*0018*/ 	.byte	0x04, 0x17
        /*001a*/ 	.short	(.L_11 - .L_10)
.L_10:
        /*001c*/ 	.word	0x00000000
        /*0020*/ 	.short	0x0004
        /*0022*/ 	.short	0x0020
        /*0024*/ 	.byte	0x00, 0xf5, 0x21, 0x00


	//----- nvinfo : EIATTR_KPARAM_INFO
	.align		4
.L_11:
        /*0028*/ 	.byte	0x04, 0x17
        /*002a*/ 	.short	(.L_13 - .L_12)
.L_12:
        /*002c*/ 	.word	0x00000000
        /*0030*/ 	.short	0x0003
        /*0032*/ 	.short	0x0018
        /*0034*/ 	.byte	0x00, 0xf0, 0x11, 0x00


	//----- nvinfo : EIATTR_KPARAM_INFO
	.align		4
.L_13:
        /*0038*/ 	.byte	0x04, 0x17
        /*003a*/ 	.short	(.L_15 - .L_14)
.L_14:
        /*003c*/ 	.word	0x00000000
        /*0040*/ 	.short	0x0002
        /*0042*/ 	.short	0x0010
        /*0044*/ 	.byte	0x00, 0xf5, 0x21, 0x00


	//----- nvinfo : EIATTR_KPARAM_INFO
	.align		4
.L_15:
        /*0048*/ 	.byte	0x04, 0x17
        /*004a*/ 	.short	(.L_17 - .L_16)
.L_16:
        /*004c*/ 	.word	0x00000000
        /*0050*/ 	.short	0x0001
        /*0052*/ 	.short	0x0008
        /*0054*/ 	.byte	0x00, 0xf5, 0x21, 0x00


	//----- nvinfo : EIATTR_KPARAM_INFO
	.align		4
.L_17:
        /*0058*/ 	.byte	0x04, 0x17
        /*005a*/ 	.short	(.L_19 - .L_18)
.L_18:
        /*005c*/ 	.word	0x00000000
        /*0060*/ 	.short	0x0000
        /*0062*/ 	.short	0x0000
        /*0064*/ 	.byte	0x00, 0xf5, 0x21, 0x00


	//----- nvinfo : EIATTR_SPARSE_MMA_MASK
	.align		4
.L_19:
        /*0068*/ 	.byte	0x03, 0x50
        /*006a*/ 	.short	0x0000


	//----- nvinfo : EIATTR_MAXREG_COUNT
	.align		4
        /*006c*/ 	.byte	0x03, 0x1b
        /*006e*/ 	.short	0x00ff


	//----- nvinfo : EIATTR_MERCURY_ISA_VERSION
	.align		4
        /*0070*/ 	.byte	0x03, 0x5f
        /*0072*/ 	.short	0x0101


	//----- nvinfo : EIATTR_VRC_CTA_INIT_COUNT
	.align		4
        /*0074*/ 	.byte	0x02, 0x4a
	.zero		1
	.zero		1


	//----- nvinfo : EIATTR_EXIT_INSTR_OFFSETS
	.align		4
        /*0078*/ 	.byte	0x04, 0x1c
        /*007a*/ 	.short	(.L_21 - .L_20)


	//   ....[0]....
.L_20:
        /*007c*/ 	.word	0x00000060


	//   ....[1]....
        /*0080*/ 	.word	0x00000f50


	//----- nvinfo : EIATTR_CRS_STACK_SIZE
	.align		4
.L_21:
        /*0084*/ 	.byte	0x04, 0x1e
        /*0086*/ 	.short	(.L_23 - .L_22)
.L_22:
        /*0088*/ 	.word	0x00000000


	//----- nvinfo : EIATTR_CBANK_PARAM_SIZE
	.align		4
.L_23:
        /*008c*/ 	.byte	0x03, 0x19
        /*008e*/ 	.short	0x0030


	//----- nvinfo : EIATTR_PARAM_CBANK
	.align		4
        /*0090*/ 	.byte	0x04, 0x0a
        /*0092*/ 	.short	(.L_25 - .L_24)
	.align		4
.L_24:
        /*0094*/ 	.word	index@(.nv.constant0._Z24SparseMatVecMulCsrKernelPjS_PfjS0_S0_)
        /*0098*/ 	.short	0x0380
        /*009a*/ 	.short	0x0030


	//----- nvinfo : EIATTR_SW_WAR
	.align		4
.L_25:
        /*009c*/ 	.byte	0x04, 0x36
        /*009e*/ 	.short	(.L_27 - .L_26)
.L_26:
        /*00a0*/ 	.word	0x00000008
.L_27:


//--------------------- .nv.callgraph             --------------------------
	.section	.nv.callgraph,"",@"SHT_CUDA_CALLGRAPH"
	.align	4
	.sectionentsize	8
	.align		4
        /*0000*/ 	.word	0x00000000
	.align		4
        /*0004*/ 	.word	0xffffffff
	.align		4
        /*0008*/ 	.word	0x00000000
	.align		4
        /*000c*/ 	.word	0xfffffffe
	.align		4
        /*0010*/ 	.word	0x00000000
	.align		4
        /*0014*/ 	.word	0xfffffffd
	.align		4
        /*0018*/ 	.word	0x00000000
	.align		4
        /*001c*/ 	.word	0xfffffffc


//--------------------- .text._Z24SparseMatVecMulCsrKernelPjS_PfjS0_S0_ --------------------------
	.section	.text._Z24SparseMatVecMulCsrKernelPjS_PfjS0_S0_,"ax",@progbits
	.align	128
        .global         _Z24SparseMatVecMulCsrKernelPjS_PfjS0_S0_
        .type           _Z24SparseMatVecMulCsrKernelPjS_PfjS0_S0_,@function
        .size           _Z24SparseMatVecMulCsrKernelPjS_PfjS0_S0_,(.L_x_11 - _Z24SparseMatVecMulCsrKernelPjS_PfjS0_S0_)
        .other          _Z24SparseMatVecMulCsrKernelPjS_PfjS0_S0_,@"STO_CUDA_ENTRY STV_DEFAULT"
_Z24SparseMatVecMulCsrKernelPjS_PfjS0_S0_:
.text._Z24SparseMatVecMulCsrKernelPjS_PfjS0_S0_:
[----:B------:R-:W-:Y:S01]  /*0000*/  LDC R1, c[0x0][0x37c] ;  /* 0x0000df00ff017b82 */ /* 0x000fe20000000800 */
[----:B------:R-:W0:Y:S07]  /*0010*/  S2R R3, SR_TID.X ;  /* 0x0000000000037919 */ /* 0x000e2e0000002100 */
[----:B------:R-:W0:Y:S08]  /*0020*/  S2UR UR4, SR_CTAID.X ;  /* 0x00000000000479c3 */ /* 0x000e300000002500 */
[----:B------:R-:W0:Y:S02]  /*0030*/  LDC R0, c[0x0][0x360] ;  /* 0x0000d800ff007b82 */ /* 0x000e240000000800 */
[----:B0-----:R-:W-:-:S05]  /*0040*/  IMAD R0, R0, UR4, R3 ;  /* 0x0000000400007c24 */ /* 0x001fca000f8e0203 */
[----:B------:R-:W-:-:S13]  /*0050*/  ISETP.GT.U32.AND P0, PT, R0, 0x3, PT ;  /* 0x000000030000780c */ /* 0x000fda0003f04070 */
[----:B------:R-:W-:Y:S05]  /*0060*/  @P0 EXIT ;  /* 0x000000000000094d */ /* 0x000fea0003800000 */
[----:B------:R-:W0:Y:S01]  /*0070*/  LDC.64 R2, c[0x0][0x380] ;  /* 0x0000e000ff027b82 */ /* 0x000e220000000a00 */
[----:B------:R-:W1:Y:S01]  /*0080*/  LDCU.64 UR4, c[0x0][0x358] ;  /* 0x00006b00ff0477ac */ /* 0x000e620008000a00 */
[----:B0-----:R-:W-:-:S05]  /*0090*/  IMAD.WIDE.U32 R2, R0, 0x4, R2 ;  /* 0x0000000400027825 */ /* 0x001fca00078e0002 */
[----:B-1----:R-:W2:Y:S04]  /*00a0*/  LDG.E R4, desc[UR4][R2.64] ;  /* 0x0000000402047981 */ /* 0x002ea8000c1e1900 */
[----:B------:R-:W2:Y:S01]  /*00b0*/  LDG.E R5, desc[UR4][R2.64+0x4] ;  /* 0x0000040402057981 */ /* 0x000ea2000c1e1900 */
[----:B------:R-:W-:Y:S01]  /*00c0*/  BSSY.RECONVERGENT B0, `(.L_x_0) ;  /* 0x00000e5000007945 */ /* 0x000fe20003800200 */
[----:B------:R-:W-:Y:S01]  /*00d0*/  HFMA2 R22, -RZ, RZ, 0, 0 ;  /* 0x00000000ff167431 */ /* 0x000fe200000001ff */
[----:B--2---:R-:W-:-:S13]  /*00e0*/  ISETP.GE.U32.AND P0, PT, R4, R5, PT ;  /* 0x000000050400720c */ /* 0x004fda0003f06070 */
[----:B------:R-:W-:Y:S05]  /*00f0*/  @P0 BRA `(.L_x_1) ;  /* 0x0000000c00840947 */ /* 0x000fea0003800000 */
[----:B------:R-:W-:Y:S01]  /*0100*/  MOV R2, R4 ;  /* 0x0000000400027202 */ /* 0x000fe20000000f00 */
[----:B------:R-:W-:Y:S01]  /*0110*/  BSSY.RECONVERGENT B1, `(.L_x_2) ;  /* 0x000006e000017945 */ /* 0x000fe20003800200 */
[----:B------:R-:W-:Y:S02]  /*0120*/  MOV R22, RZ ;  /* 0x000000ff00167202 */ /* 0x000fe40000000f00 */
[----:B------:R-:W-:-:S04]  /*0130*/  VIADDMNMX.U32 R5, R2, 0x1, R5, !PT ;  /* 0x0000000102057846 */ /* 0x000fc80007800005 */
[CC--:B------:R-:W-:Y:S02]  /*0140*/  IADD3 R3, PT, PT, R2.reuse, -R5.reuse, RZ ;  /* 0x8000000502037210 */ /* 0x0c0fe40007ffe0ff */
[----:B------:R-:W-:Y:S02]  /*0150*/  IADD3 R4, PT, PT, -R2, R5, RZ ;  /* 0x0000000502047210 */ /* 0x000fe40007ffe1ff */
[----:B------:R-:W-:Y:S02]  /*0160*/  ISETP.GT.U32.AND P1, PT, R3, -0x10, PT ;  /* 0xfffffff00300780c */ /* 0x000fe40003f24070 */
[----:B------:R-:W-:-:S04]  /*0170*/  LOP3.LUT R5, R4, 0xf, RZ, 0xc0, !PT ;  /* 0x0000000f04057812 */ /* 0x000fc800078ec0ff */
[----:B------:R-:W-:-:S07]  /*0180*/  ISETP.NE.AND P0, PT, R5, RZ, PT ;  /* 0x000000ff0500720c */ /* 0x000fce0003f05270 */
[----:B------:R-:W-:Y:S06]  /*0190*/  @P1 BRA `(.L_x_3) ;  /* 0x0000000400941947 */ /* 0x000fec0003800000 */
[----:B------:R-:W0:Y:S01]  /*01a0*/  LDCU.64 UR6, c[0x0][0x388] ;  /* 0x00007100ff0677ac */ /* 0x000e220008000a00 */
[----:B------:R-:W-:Y:S01]  /*01b0*/  HFMA2 R7, -RZ, RZ, 0, 0 ;  /* 0x00000000ff077431 */ /* 0x000fe200000001ff */
[----:B------:R-:W-:Y:S01]  /*01c0*/  MOV R6, 0x20 ;  /* 0x0000002000067802 */ /* 0x000fe20000000f00 */
[----:B------:R-:W1:Y:S01]  /*01d0*/  LDCU.64 UR8, c[0x0][0x390] ;  /* 0x00007200ff0877ac */ /* 0x000e620008000a00 */
[----:B------:R-:W-:Y:S02]  /*01e0*/  LOP3.LUT R3, R4, 0xfffffff0, RZ, 0xc0, !PT ;  /* 0xfffffff004037812 */ /* 0x000fe400078ec0ff */
[----:B------:R-:W-:Y:S02]  /*01f0*/  MOV R22, RZ ;  /* 0x000000ff00167202 */ /* 0x000fe40000000f00 */
[----:B------:R-:W-:Y:S01]  /*0200*/  IADD3 R3, PT, PT, -R3, RZ, RZ ;  /* 0x000000ff03037210 */ /* 0x000fe20007ffe1ff */
[----:B------:R-:W-:-:S03]  /*0210*/  IMAD.WIDE.U32 R6, R2, 0x4, R6 ;  /* 0x0000000402067825 */ /* 0x000fc600078e0006 */
[C---:B0-----:R-:W-:Y:S02]  /*0220*/  IADD3 R12, P1, PT, R6.reuse, UR6, RZ ;  /* 0x00000006060c7c10 */ /* 0x041fe4000ff3e0ff */
[----:B-1----:R-:W-:Y:S02]  /*0230*/  IADD3 R10, P2, PT, R6, UR8, RZ ;  /* 0x00000008060a7c10 */ /* 0x002fe4000ff5e0ff */
[C---:B------:R-:W-:Y:S02]  /*0240*/  IADD3.X R13, PT, PT, R7.reuse, UR7, RZ, P1, !PT ;  /* 0x00000007070d7c10 */ /* 0x040fe40008ffe4ff */
[----:B------:R-:W-:-:S09]  /*0250*/  IADD3.X R11, PT, PT, R7, UR9, RZ, P2, !PT ;  /* 0x00000009070b7c10 */ /* 0x000fd200097fe4ff */
.L_x_4:
[----:B------:R-:W2:Y:S01]  /*0260*/  LDG.E R25, desc[UR4][R12.64+-0x20] ;  /* 0xffffe0040c197981 */ /* 0x000ea2000c1e1900 */
[----:B------:R-:W2:Y:S03]  /*0270*/  LDC.64 R14, c[0x0][0x3a0] ;  /* 0x0000e800ff0e7b82 */ /* 0x000ea60000000a00 */
[----:B------:R-:W3:Y:S04]  /*0280*/  LDG.E R9, desc[UR4][R12.64+-0x1c] ;  /* 0xffffe4040c097981 */ /* 0x000ee8000c1e1900 */
[----:B------:R-:W4:Y:S04]  /*0290*/  LDG.E R29, desc[UR4][R12.64+-0x18] ;  /* 0xffffe8040c1d7981 */ /* 0x000f28000c1e1900 */
[----:B------:R-:W5:Y:S04]  /*02a0*/  LDG.E R17, desc[UR4][R12.64+-0x14] ;  /* 0xffffec040c117981 */ /* 0x000f68000c1e1900 */
[----:B------:R-:W5:Y:S04]  /*02b0*/  LDG.E R19, desc[UR4][R12.64+-0x10] ;  /* 0xfffff0040c137981 */ /* 0x000f68000c1e1900 */
[----:B------:R-:W5:Y:S04]  /*02c0*/  LDG.E R27, desc[UR4][R10.64+-0x20] ;  /* 0xffffe0040a1b7981 */ /* 0x000f68000c1e1900 */
[----:B------:R-:W5:Y:S04]  /*02d0*/  LDG.E R23, desc[UR4][R12.64+-0xc] ;  /* 0xfffff4040c177981 */ /* 0x000f68000c1e1900 */
[----:B------:R-:W5:Y:S04]  /*02e0*/  LDG.E R21, desc[UR4][R10.64+-0x1c] ;  /* 0xffffe4040a157981 */ /* 0x000f68000c1e1900 */
[----:B------:R-:W5:Y:S04]  /*02f0*/  LDG.E R6, desc[UR4][R12.64+-0x8] ;  /* 0xfffff8040c067981 */ /* 0x000f68000c1e1900 */
[----:B------:R-:W5:Y:S04]  /*0300*/  LDG.E R7, desc[UR4][R12.64+-0x4] ;  /* 0xfffffc040c077981 */ /* 0x000f68000c1e1900 */
[----:B------:R-:W5:Y:S01]  /*0310*/  LDG.E R26, desc[UR4][R10.64+-0x10] ;  /* 0xfffff0040a1a7981 */ /* 0x000f62000c1e1900 */
[----:B--2---:R-:W-:-:S06]  /*0320*/  IMAD.WIDE.U32 R24, R25, 0x4, R14 ;  /* 0x0000000419187825 */ /* 0x004fcc00078e000e */
[----:B------:R-:W2:Y:S01]  /*0330*/  LDG.E R24, desc[UR4][R24.64] ;  /* 0x0000000418187981 */ /* 0x000ea2000c1e1900 */
[----:B---3--:R-:W-:-:S04]  /*0340*/  IMAD.WIDE.U32 R8, R9, 0x4, R14 ;  /* 0x0000000409087825 */ /* 0x008fc800078e000e */
[--C-:B----4-:R-:W-:Y:S02]  /*0350*/  IMAD.WIDE.U32 R28, R29, 0x4, R14.reuse ;  /* 0x000000041d1c7825 */ /* 0x110fe400078e000e */
[----:B------:R-:W3:Y:S02]  /*0360*/  LDG.E R8, desc[UR4][R8.64] ;  /* 0x0000000408087981 */ /* 0x000ee4000c1e1900 */
[--C-:B-----5:R-:W-:Y:S02]  /*0370*/  IMAD.WIDE.U32 R16, R17, 0x4, R14.reuse ;  /* 0x0000000411107825 */ /* 0x120fe400078e000e */
[----:B------:R-:W4:Y:S02]  /*0380*/  LDG.E R20, desc[UR4][R28.64] ;  /* 0x000000041c147981 */ /* 0x000f24000c1e1900 */
[----:B------:R-:W-:Y:S02]  /*0390*/  IMAD.WIDE.U32 R18, R19, 0x4, R14 ;  /* 0x0000000413127825 */ /* 0x000fe400078e000e */
[----:B------:R-:W5:Y:S04]  /*03a0*/  LDG.E R16, desc[UR4][R16.64] ;  /* 0x0000000410107981 */ /* 0x000f68000c1e1900 */
[----:B------:R-:W4:Y:S04]  /*03b0*/  LDG.E R9, desc[UR4][R10.64+-0x18] ;  /* 0xffffe8040a097981 */ /* 0x000f28000c1e1900 */
[----:B------:R-:W5:Y:S04]  /*03c0*/  LDG.E R25, desc[UR4][R10.64+-0x14] ;  /* 0xffffec040a197981 */ /* 0x000f68000c1e1900 */
[----:B------:R-:W5:Y:S04]  /*03d0*/  LDG.E R29, desc[UR4][R12.64] ;  /* 0x000000040c1d7981 */ /* 0x000f68000c1e1900 */
[----:B------:R2:W5:Y:S04]  /*03e0*/  LDG.E R19, desc[UR4][R18.64] ;  /* 0x0000000412137981 */ /* 0x000568000c1e1900 */
[----:B------:R-:W5:Y:S01]  /*03f0*/  LDG.E R28, desc[UR4][R10.64+0xc] ;  /* 0x00000c040a1c7981 */ /* 0x000f62000c1e1900 */
[----:B--2---:R-:W-:Y:S01]  /*0400*/  FFMA R18, R27, R24, R22 ;  /* 0x000000181b127223 */ /* 0x004fe20000000016 */
[----:B------:R-:W-:-:S02]  /*0410*/  IMAD.WIDE.U32 R22, R23, 0x4, R14 ;  /* 0x0000000417167825 */ /* 0x000fc400078e000e */
[----:B------:R-:W2:Y:S04]  /*0420*/  LDG.E R27, desc[UR4][R10.64+-0xc] ;  /* 0xfffff4040a1b7981 */ /* 0x000ea8000c1e1900 */
[----:B------:R0:W2:Y:S01]  /*0430*/  LDG.E R24, desc[UR4][R22.64] ;  /* 0x0000000416187981 */ /* 0x0000a2000c1e1900 */
[----:B---3--:R-:W-:-:S03]  /*0440*/  FFMA R8, R21, R8, R18 ;  /* 0x0000000815087223 */ /* 0x008fc60000000012 */
[----:B------:R-:W3:Y:S01]  /*0450*/  LDG.E R18, desc[UR4][R10.64+-0x4] ;  /* 0xfffffc040a127981 */ /* 0x000ee2000c1e1900 */
[----:B0-----:R-:W-:-:S04]  /*0460*/  IMAD.WIDE.U32 R22, R6, 0x4, R14 ;  /* 0x0000000406167825 */ /* 0x001fc800078e000e */
[----:B----4-:R-:W-:Y:S01]  /*0470*/  FFMA R20, R9, R20, R8 ;  /* 0x0000001409147223 */ /* 0x010fe20000000008 */
[----:B------:R-:W-:Y:S01]  /*0480*/  IMAD.WIDE.U32 R6, R7, 0x4, R14 ;  /* 0x0000000407067825 */ /* 0x000fe200078e000e */
[----:B------:R-:W4:Y:S04]  /*0490*/  LDG.E R21, desc[UR4][R22.64] ;  /* 0x0000000416157981 */ /* 0x000f28000c1e1900 */
[----:B------:R-:W4:Y:S01]  /*04a0*/  LDG.E R8, desc[UR4][R10.64+-0x8] ;  /* 0xfffff8040a087981 */ /* 0x000f22000c1e1900 */
[----:B-----5:R-:W-:-:S03]  /*04b0*/  FFMA R20, R25, R16, R20 ;  /* 0x0000001019147223 */ /* 0x020fc60000000014 */
[----:B------:R-:W5:Y:S01]  /*04c0*/  LDG.E R9, desc[UR4][R12.64+0x4] ;  /* 0x000004040c097981 */ /* 0x000f62000c1e1900 */
[----:B------:R-:W-:-:S03]  /*04d0*/  IMAD.WIDE.U32 R16, R29, 0x4, R14 ;  /* 0x000000041d107825 */ /* 0x000fc600078e000e */
[----:B------:R-:W3:Y:S01]  /*04e0*/  LDG.E R7, desc[UR4][R6.64] ;  /* 0x0000000406077981 */ /* 0x000ee2000c1e1900 */
[----:B------:R-:W-:-:S03]  /*04f0*/  FFMA R26, R26, R19, R20 ;  /* 0x000000131a1a7223 */ /* 0x000fc60000000014 */
[----:B------:R-:W3:Y:S04]  /*0500*/  LDG.E R25, desc[UR4][R12.64+0x8] ;  /* 0x000008040c197981 */ /* 0x000ee8000c1e1900 */
[----:B------:R-:W3:Y:S04]  /*0510*/  LDG.E R19, desc[UR4][R12.64+0xc] ;  /* 0x00000c040c137981 */ /* 0x000ee8000c1e1900 */
[----:B------:R-:W3:Y:S04]  /*0520*/  LDG.E R17, desc[UR4][R16.64] ;  /* 0x0000000410117981 */ /* 0x000ee8000c1e1900 */
[----:B------:R-:W3:Y:S04]  /*0530*/  LDG.E R20, desc[UR4][R10.64] ;  /* 0x000000040a147981 */ /* 0x000ee8000c1e1900 */
[----:B------:R-:W3:Y:S04]  /*0540*/  LDG.E R23, desc[UR4][R12.64+0x10] ;  /* 0x000010040c177981 */ /* 0x000ee8000c1e1900 */
[----:B------:R-:W3:Y:S04]  /*0550*/  LDG.E R29, desc[UR4][R12.64+0x14] ;  /* 0x000014040c1d7981 */ /* 0x000ee8000c1e1900 */
[----:B------:R-:W3:Y:S04]  /*0560*/  LDG.E R22, desc[UR4][R12.64+0x18] ;  /* 0x000018040c167981 */ /* 0x000ee8000c1e1900 */
[----:B------:R-:W3:Y:S01]  /*0570*/  LDG.E R16, desc[UR4][R10.64+0x8] ;  /* 0x000008040a107981 */ /* 0x000ee2000c1e1900 */
[----:B--2---:R-:W-:-:S03]  /*0580*/  FFMA R24, R27, R24, R26 ;  /* 0x000000181b187223 */ /* 0x004fc6000000001a */
[----:B------:R-:W2:Y:S04]  /*0590*/  LDG.E R27, desc[UR4][R12.64+0x1c] ;  /* 0x00001c040c1b7981 */ /* 0x000ea8000c1e1900 */
[----:B------:R-:W2:Y:S01]  /*05a0*/  LDG.E R26, desc[UR4][R10.64+0x4] ;  /* 0x000004040a1a7981 */ /* 0x000ea2000c1e1900 */
[----:B----4-:R-:W-:Y:S01]  /*05b0*/  FFMA R21, R8, R21, R24 ;  /* 0x0000001508157223 */ /* 0x010fe20000000018 */
[----:B-----5:R-:W-:-:S04]  /*05c0*/  IMAD.WIDE.U32 R8, R9, 0x4, R14 ;  /* 0x0000000409087825 */ /* 0x020fc800078e000e */
[----:B---3--:R-:W-:Y:S02]  /*05d0*/  FFMA R21, R18, R7, R21 ;  /* 0x0000000712157223 */ /* 0x008fe40000000015 */
[----:B------:R-:W3:Y:S01]  /*05e0*/  LDG.E R8, desc[UR4][R8.64] ;  /* 0x0000000408087981 */ /* 0x000ee2000c1e1900 */
[----:B------:R-:W-:-:S04]  /*05f0*/  IMAD.WIDE.U32 R6, R25, 0x4, R14 ;  /* 0x0000000419067825 */ /* 0x000fc800078e000e */
[----:B------:R-:W-:Y:S02]  /*0600*/  IMAD.WIDE.U32 R18, R19, 0x4, R14 ;  /* 0x0000000413127825 */ /* 0x000fe400078e000e */
[----:B------:R-:W4:Y:S04]  /*0610*/  LDG.E R7, desc[UR4][R6.64] ;  /* 0x0000000406077981 */ /* 0x000f28000c1e1900 */
[----:B------:R-:W5:Y:S01]  /*0620*/  LDG.E R19, desc[UR4][R18.64] ;  /* 0x0000000412137981 */ /* 0x000f62000c1e1900 */
[----:B------:R-:W-:-:S03]  /*0630*/  FFMA R17, R20, R17, R21 ;  /* 0x0000001114117223 */ /* 0x000fc60000000015 */
[----:B------:R-:W5:Y:S01]  /*0640*/  LDG.E R9, desc[UR4][R10.64+0x10] ;  /* 0x000010040a097981 */ /* 0x000f62000c1e1900 */
[----:B------:R-:W-:-:S03]  /*0650*/  IMAD.WIDE.U32 R20, R23, 0x4, R14 ;  /* 0x0000000417147825 */ /* 0x000fc600078e000e */
[----:B------:R-:W5:Y:S01]  /*0660*/  LDG.E R6, desc[UR4][R10.64+0x14] ;  /* 0x000014040a067981 */ /* 0x000f62000c1e1900 */
[----:B------:R-:W-:-:S03]  /*0670*/  IMAD.WIDE.U32 R24, R29, 0x4, R14 ;  /* 0x000000041d187825 */ /* 0x000fc600078e000e */
[----:B------:R-:W5:Y:S01]  /*0680*/  LDG.E R20, desc[UR4][R20.64] ;  /* 0x0000000414147981 */ /* 0x000f62000c1e1900 */
[----:B------:R-:W-:-:S03]  /*0690*/  IMAD.WIDE.U32 R22, R22, 0x4, R14 ;  /* 0x0000000416167825 */ /* 0x000fc600078e000e */
[----:B------:R-:W5:Y:S04]  /*06a0*/  LDG.E R25, desc[UR4][R24.64] ;  /* 0x0000000418197981 */ /* 0x000f68000c1e1900 */
[----:B------:R-:W5:Y:S04]  /*06b0*/  LDG.E R22, desc[UR4][R22.64] ;  /* 0x0000000416167981 */ /* 0x000f68000c1e1900 */
[----:B------:R-:W5:Y:S01]  /*06c0*/  LDG.E R18, desc[UR4][R10.64+0x1c] ;  /* 0x00001c040a127981 */ /* 0x000f62000c1e1900 */
[----:B--2---:R-:W-:-:S03]  /*06d0*/  IMAD.WIDE.U32 R14, R27, 0x4, R14 ;  /* 0x000000041b0e7825 */ /* 0x004fc600078e000e */
[----:B------:R0:W2:Y:S04]  /*06e0*/  LDG.E R27, desc[UR4][R10.64+0x18] ;  /* 0x000018040a1b7981 */ /* 0x0000a8000c1e1900 */
[----:B------:R-:W2:Y:S01]  /*06f0*/  LDG.E R15, desc[UR4][R14.64] ;  /* 0x000000040e0f7981 */ /* 0x000ea2000c1e1900 */
[----:B------:R-:W-:-:S04]  /*0700*/  IADD3 R3, PT, PT, R3, 0x10, RZ ;  /* 0x0000001003037810 */ /* 0x000fc80007ffe0ff */
[----:B------:R-:W-:Y:S01]  /*0710*/  ISETP.NE.AND P1, PT, R3, RZ, PT ;  /* 0x000000ff0300720c */ /* 0x000fe20003f25270 */
[----:B---3--:R-:W-:-:S04]  /*0720*/  FFMA R17, R26, R8, R17 ;  /* 0x000000081a117223 */ /* 0x008fc80000000011 */
[----:B----4-:R-:W-:-:S04]  /*0730*/  FFMA R7, R16, R7, R17 ;  /* 0x0000000710077223 */ /* 0x010fc80000000011 */
[----:B-----5:R-:W-:Y:S01]  /*0740*/  FFMA R28, R28, R19, R7 ;  /* 0x000000131c1c7223 */ /* 0x020fe20000000007 */
[----:B------:R-:W-:Y:S02]  /*0750*/  IADD3 R12, P2, PT, R12, 0x40, RZ ;  /* 0x000000400c0c7810 */ /* 0x000fe40007f5e0ff */
[----:B0-----:R-:W-:Y:S01]  /*0760*/  IADD3 R10, P3, PT, R10, 0x40, RZ ;  /* 0x000000400a0a7810 */ /* 0x001fe20007f7e0ff */
[----:B------:R-:W-:-:S04]  /*0770*/  FFMA R9, R9, R20, R28 ;  /* 0x0000001409097223 */ /* 0x000fc8000000001c */
[----:B------:R-:W-:Y:S01]  /*0780*/  FFMA R6, R6, R25, R9 ;  /* 0x0000001906067223 */ /* 0x000fe20000000009 */
[----:B------:R-:W-:Y:S02]  /*0790*/  IADD3.X R13, PT, PT, RZ, R13, RZ, P2, !PT ;  /* 0x0000000dff0d7210 */ /* 0x000fe400017fe4ff */
[----:B------:R-:W-:Y:S02]  /*07a0*/  IADD3.X R11, PT, PT, RZ, R11, RZ, P3, !PT ;  /* 0x0000000bff0b7210 */ /* 0x000fe40001ffe4ff */
[----:B------:R-:W-:Y:S01]  /*07b0*/  IADD3 R2, PT, PT, R2, 0x10, RZ ;  /* 0x0000001002027810 */ /* 0x000fe20007ffe0ff */
[----:B--2---:R-:W-:-:S04]  /*07c0*/  FFMA R27, R27, R22, R6 ;  /* 0x000000161b1b7223 */ /* 0x004fc80000000006 */
[----:B------:R-:W-:Y:S01]  /*07d0*/  FFMA R22, R18, R15, R27 ;  /* 0x0000000f12167223 */ /* 0x000fe2000000001b */
[----:B------:R-:W-:Y:S06]  /*07e0*/  @P1 BRA `(.L_x_4) ;  /* 0xfffffff8009c1947 */ /* 0x000fec000383ffff */
.L_x_3:
[----:B------:R-:W-:Y:S05]  /*07f0*/  BSYNC.RECONVERGENT B1 ;  /* 0x0000000000017941 */ /* 0x000fea0003800200 */
.L_x_2:
[----:B------:R-:W-:Y:S05]  /*0800*/  @!P0 BRA `(.L_x_1) ;  /* 0x0000000400c08947 */ /* 0x000fea0003800000 */
[----:B------:R-:W-:Y:S01]  /*0810*/  ISETP.GE.U32.AND P0, PT, R5, 0x8, PT ;  /* 0x000000080500780c */ /* 0x000fe20003f06070 */
[----:B------:R-:W-:Y:S01]  /*0820*/  BSSY.RECONVERGENT B1, `(.L_x_5) ;  /* 0x0000032000017945 */ /* 0x000fe20003800200 */
[----:B------:R-:W-:-:S04]  /*0830*/  LOP3.LUT R25, R4, 0x7, RZ, 0xc0, !PT ;  /* 0x0000000704197812 */ /* 0x000fc800078ec0ff */
[----:B------:R-:W-:-:S07]  /*0840*/  ISETP.NE.AND P1, PT, R25, RZ, PT ;  /* 0x000000ff1900720c */ /* 0x000fce0003f25270 */
[----:B------:R-:W-:Y:S06]  /*0850*/  @!P0 BRA `(.L_x_6) ;  /* 0x0000000000b88947 */ /* 0x000fec0003800000 */
[----:B------:R-:W0:Y:S08]  /*0860*/  LDC.64 R18, c[0x0][0x388] ;  /* 0x0000e200ff127b82 */ /* 0x000e300000000a00 */
[----:B------:R-:W1:Y:S08]  /*0870*/  LDC.64 R8, c[0x0][0x3a0] ;  /* 0x0000e800ff087b82 */ /* 0x000e700000000a00 */
[----:B------:R-:W2:Y:S01]  /*0880*/  LDC.64 R6, c[0x0][0x390] ;  /* 0x0000e400ff067b82 */ /* 0x000ea20000000a00 */
[----:B0-----:R-:W-:-:S05]  /*0890*/  IMAD.WIDE.U32 R18, R2, 0x4, R18 ;  /* 0x0000000402127825 */ /* 0x001fca00078e0012 */
[----:B------:R-:W1:Y:S04]  /*08a0*/  LDG.E R29, desc[UR4][R18.64] ;  /* 0x00000004121d7981 */ /* 0x000e68000c1e1900 */
[----:B------:R-:W3:Y:S04]  /*08b0*/  LDG.E R27, desc[UR4][R18.64+0x4] ;  /* 0x00000404121b7981 */ /* 0x000ee8000c1e1900 */
[----:B------:R-:W4:Y:S04]  /*08c0*/  LDG.E R23, desc[UR4][R18.64+0x8] ;  /* 0x0000080412177981 */ /* 0x000f28000c1e1900 */
[----:B------:R-:W5:Y:S04]  /*08d0*/  LDG.E R11, desc[UR4][R18.64+0xc] ;  /* 0x00000c04120b7981 */ /* 0x000f68000c1e1900 */
[----:B------:R-:W5:Y:S04]  /*08e0*/  LDG.E R13, desc[UR4][R18.64+0x10] ;  /* 0x00001004120d7981 */ /* 0x000f68000c1e1900 */
[----:B------:R-:W5:Y:S04]  /*08f0*/  LDG.E R15, desc[UR4][R18.64+0x14] ;  /* 0x00001404120f7981 */ /* 0x000f68000c1e1900 */
[----:B------:R-:W5:Y:S04]  /*0900*/  LDG.E R17, desc[UR4][R18.64+0x18] ;  /* 0x0000180412117981 */ /* 0x000f68000c1e1900 */
[----:B------:R4:W5:Y:S01]  /*0910*/  LDG.E R21, desc[UR4][R18.64+0x1c] ;  /* 0x00001c0412157981 */ /* 0x000962000c1e1900 */
[----:B--2---:R-:W-:-:S05]  /*0920*/  IMAD.WIDE.U32 R6, R2, 0x4, R6 ;  /* 0x0000000402067825 */ /* 0x004fca00078e0006 */
[----:B------:R-:W2:Y:S04]  /*0930*/  LDG.E R5, desc[UR4][R6.64] ;  /* 0x0000000406057981 */ /* 0x000ea8000c1e1900 */
[----:B------:R-:W2:Y:S01]  /*0940*/  LDG.E R24, desc[UR4][R6.64+0x8] ;  /* 0x0000080406187981 */ /* 0x000ea2000c1e1900 */
[----:B-1----:R-:W-:-:S04]  /*0950*/  IMAD.WIDE.U32 R28, R29, 0x4, R8 ;  /* 0x000000041d1c7825 */ /* 0x002fc800078e0008 */
[--C-:B---3--:R-:W-:Y:S01]  /*0960*/  IMAD.WIDE.U32 R26, R27, 0x4, R8.reuse ;  /* 0x000000041b1a7825 */ /* 0x108fe200078e0008 */
[----:B------:R-:W2:Y:S03]  /*0970*/  LDG.E R3, desc[UR4][R28.64] ;  /* 0x000000041c037981 */ /* 0x000ea6000c1e1900 */
[--C-:B----4-:R-:W-:Y:S01]  /*0980*/  IMAD.WIDE.U32 R18, R23, 0x4, R8.reuse ;  /* 0x0000000417127825 */ /* 0x110fe200078e0008 */
[----:B------:R-:W3:Y:S04]  /*0990*/  LDG.E R20, desc[UR4][R26.64] ;  /* 0x000000041a147981 */ /* 0x000ee8000c1e1900 */
[----:B------:R-:W3:Y:S01]  /*09a0*/  LDG.E R23, desc[UR4][R6.64+0x4] ;  /* 0x0000040406177981 */ /* 0x000ee2000c1e1900 */
[----:B-----5:R-:W-:-:S03]  /*09b0*/  IMAD.WIDE.U32 R10, R11, 0x4, R8 ;  /* 0x000000040b0a7825 */ /* 0x020fc600078e0008 */
[----:B------:R-:W4:Y:S01]  /*09c0*/  LDG.E R19, desc[UR4][R18.64] ;  /* 0x0000000412137981 */ /* 0x000f22000c1e1900 */
[----:B------:R-:W-:-:S03]  /*09d0*/  IMAD.WIDE.U32 R12, R13, 0x4, R8 ;  /* 0x000000040d0c7825 */ /* 0x000fc600078e0008 */
[----:B------:R-:W5:Y:S01]  /*09e0*/  LDG.E R11, desc[UR4][R10.64] ;  /* 0x000000040a0b7981 */ /* 0x000f62000c1e1900 */
[----:B------:R-:W-:-:S03]  /*09f0*/  IMAD.WIDE.U32 R14, R15, 0x4, R8 ;  /* 0x000000040f0e7825 */ /* 0x000fc600078e0008 */
[----:B------:R-:W5:Y:S01]  /*0a00*/  LDG.E R28, desc[UR4][R6.64+0xc] ;  /* 0x00000c04061c7981 */ /* 0x000f62000c1e1900 */
[----:B------:R-:W-:-:S03]  /*0a10*/  IMAD.WIDE.U32 R16, R17, 0x4, R8 ;  /* 0x0000000411107825 */ /* 0x000fc600078e0008 */
[----:B------:R-:W5:Y:S04]  /*0a20*/  LDG.E R12, desc[UR4][R12.64] ;  /* 0x000000040c0c7981 */ /* 0x000f68000c1e1900 */
[----:B------:R-:W5:Y:S01]  /*0a30*/  LDG.E R29, desc[UR4][R6.64+0x10] ;  /* 0x00001004061d7981 */ /* 0x000f62000c1e1900 */
[----:B------:R-:W-:-:S03]  /*0a40*/  IMAD.WIDE.U32 R8, R21, 0x4, R8 ;  /* 0x0000000415087825 */ /* 0x000fc600078e0008 */
[----:B------:R-:W5:Y:S04]  /*0a50*/  LDG.E R15, desc[UR4][R14.64] ;  /* 0x000000040e0f7981 */ /* 0x000f68000c1e1900 */
[----:B------:R-:W5:Y:S04]  /*0a60*/  LDG.E R26, desc[UR4][R6.64+0x14] ;  /* 0x00001404061a7981 */ /* 0x000f68000c1e1900 */
[----:B------:R-:W5:Y:S04]  /*0a70*/  LDG.E R16, desc[UR4][R16.64] ;  /* 0x0000000410107981 */ /* 0x000f68000c1e1900 */
[----:B------:R-:W5:Y:S04]  /*0a80*/  LDG.E R21, desc[UR4][R6.64+0x18] ;  /* 0x0000180406157981 */ /* 0x000f68000c1e1900 */
[----:B------:R-:W5:Y:S04]  /*0a90*/  LDG.E R10, desc[UR4][R6.64+0x1c] ;  /* 0x00001c04060a7981 */ /* 0x000f68000c1e1900 */
[----:B------:R-:W5:Y:S01]  /*0aa0*/  LDG.E R8, desc[UR4][R8.64] ;  /* 0x0000000408087981 */ /* 0x000f62000c1e1900 */
[----:B------:R-:W-:Y:S01]  /*0ab0*/  IADD3 R2, PT, PT, R2, 0x8, RZ ;  /* 0x0000000802027810 */ /* 0x000fe20007ffe0ff */
[----:B--2---:R-:W-:-:S04]  /*0ac0*/  FFMA R22, R5, R3, R22 ;  /* 0x0000000305167223 */ /* 0x004fc80000000016 */
[----:B---3--:R-:W-:-:S04]  /*0ad0*/  FFMA R23, R23, R20, R22 ;  /* 0x0000001417177223 */ /* 0x008fc80000000016 */
[----:B----4-:R-:W-:-:S04]  /*0ae0*/  FFMA R19, R24, R19, R23 ;  /* 0x0000001318137223 */ /* 0x010fc80000000017 */
[----:B-----5:R-:W-:-:S04]  /*0af0*/  FFMA R28, R28, R11, R19 ;  /* 0x0000000b1c1c7223 */ /* 0x020fc80000000013 */
[----:B------:R-:W-:-:S04]  /*0b00*/  FFMA R29, R29, R12, R28 ;  /* 0x0000000c1d1d7223 */ /* 0x000fc8000000001c */
[----:B------:R-:W-:-:S04]  /*0b10*/  FFMA R26, R26, R15, R29 ;  /* 0x0000000f1a1a7223 */ /* 0x000fc8000000001d */
[----:B------:R-:W-:-:S04]  /*0b20*/  FFMA R21, R21, R16, R26 ;  /* 0x0000001015157223 */ /* 0x000fc8000000001a */
[----:B------:R-:W-:-:S07]  /*0b30*/  FFMA R22, R10, R8, R21 ;  /* 0x000000080a167223 */ /* 0x000fce0000000015 */
.L_x_6:
[----:B------:R-:W-:Y:S05]  /*0b40*/  BSYNC.RECONVERGENT B1 ;  /* 0x0000000000017941 */ /* 0x000fea0003800200 */
.L_x_5:
[----:B------:R-:W-:Y:S05]  /*0b50*/  @!P1 BRA `(.L_x_1) ;  /* 0x0000000000ec9947 */ /* 0x000fea0003800000 */
[----:B------:R-:W-:Y:S01]  /*0b60*/  ISETP.GE.U32.AND P0, PT, R25, 0x4, PT ;  /* 0x000000041900780c */ /* 0x000fe20003f06070 */
[----:B------:R-:W-:Y:S01]  /*0b70*/  BSSY.RECONVERGENT B1, `(.L_x_7) ;  /* 0x000001e000017945 */ /* 0x000fe20003800200 */
[----:B------:R-:W-:-:S04]  /*0b80*/  LOP3.LUT R4, R4, 0x3, RZ, 0xc0, !PT ;  /* 0x0000000304047812 */ /* 0x000fc800078ec0ff */
[----:B------:R-:W-:-:S07]  /*0b90*/  ISETP.NE.AND P1, PT, R4, RZ, PT ;  /* 0x000000ff0400720c */ /* 0x000fce0003f25270 */
[----:B------:R-:W-:Y:S06]  /*0ba0*/  @!P0 BRA `(.L_x_8) ;  /* 0x0000000000688947 */ /* 0x000fec0003800000 */
[----:B------:R-:W0:Y:S08]  /*0bb0*/  LDC.64 R6, c[0x0][0x388] ;  /* 0x0000e200ff067b82 */ /* 0x000e300000000a00 */
[----:B------:R-:W1:Y:S01]  /*0bc0*/  LDC.64 R8, c[0x0][0x390] ;  /* 0x0000e400ff087b82 */ /* 0x000e620000000a00 */
[----:B0-----:R-:W-:-:S07]  /*0bd0*/  IMAD.WIDE.U32 R10, R2, 0x4, R6 ;  /* 0x00000004020a7825 */ /* 0x001fce00078e0006 */
[----:B------:R-:W0:Y:S01]  /*0be0*/  LDC.64 R6, c[0x0][0x3a0] ;  /* 0x0000e800ff067b82 */ /* 0x000e220000000a00 */
[----:B------:R-:W0:Y:S04]  /*0bf0*/  LDG.E R13, desc[UR4][R10.64] ;  /* 0x000000040a0d7981 */ /* 0x000e28000c1e1900 */
[----:B------:R-:W2:Y:S04]  /*0c00*/  LDG.E R15, desc[UR4][R10.64+0x4] ;  /* 0x000004040a0f7981 */ /* 0x000ea8000c1e1900 */
[----:B------:R-:W3:Y:S04]  /*0c10*/  LDG.E R17, desc[UR4][R10.64+0x8] ;  /* 0x000008040a117981 */ /* 0x000ee8000c1e1900 */
[----:B------:R-:W4:Y:S01]  /*0c20*/  LDG.E R5, desc[UR4][R10.64+0xc] ;  /* 0x00000c040a057981 */ /* 0x000f22000c1e1900 */
[----:B-1----:R-:W-:-:S05]  /*0c30*/  IMAD.WIDE.U32 R8, R2, 0x4, R8 ;  /* 0x0000000402087825 */ /* 0x002fca00078e0008 */
[----:B------:R-:W5:Y:S04]  /*0c40*/  LDG.E R3, desc[UR4][R8.64] ;  /* 0x0000000408037981 */ /* 0x000f68000c1e1900 */
[----:B------:R-:W5:Y:S04]  /*0c50*/  LDG.E R18, desc[UR4][R8.64+0x4] ;  /* 0x0000040408127981 */ /* 0x000f68000c1e1900 */
[----:B------:R-:W5:Y:S04]  /*0c60*/  LDG.E R10, desc[UR4][R8.64+0x8] ;  /* 0x00000804080a7981 */ /* 0x000f68000c1e1900 */
[----:B------:R-:W5:Y:S01]  /*0c70*/  LDG.E R20, desc[UR4][R8.64+0xc] ;  /* 0x00000c0408147981 */ /* 0x000f62000c1e1900 */
[----:B0-----:R-:W-:-:S04]  /*0c80*/  IMAD.WIDE.U32 R12, R13, 0x4, R6 ;  /* 0x000000040d0c7825 */ /* 0x001fc800078e0006 */
[--C-:B--2---:R-:W-:Y:S02]  /*0c90*/  IMAD.WIDE.U32 R14, R15, 0x4, R6.reuse ;  /* 0x000000040f0e7825 */ /* 0x104fe400078e0006 */
[----:B------:R-:W5:Y:S02]  /*0ca0*/  LDG.E R12, desc[UR4][R12.64] ;  /* 0x000000040c0c7981 */ /* 0x000f64000c1e1900 */
[--C-:B---3--:R-:W-:Y:S02]  /*0cb0*/  IMAD.WIDE.U32 R16, R17, 0x4, R6.reuse ;  /* 0x0000000411107825 */ /* 0x108fe400078e0006 */
[----:B------:R-:W2:Y:S02]  /*0cc0*/  LDG.E R14, desc[UR4][R14.64] ;  /* 0x000000040e0e7981 */ /* 0x000ea4000c1e1900 */
[----:B----4-:R-:W-:Y:S02]  /*0cd0*/  IMAD.WIDE.U32 R6, R5, 0x4, R6 ;  /* 0x0000000405067825 */ /* 0x010fe400078e0006 */
[----:B------:R-:W3:Y:S04]  /*0ce0*/  LDG.E R16, desc[UR4][R16.64] ;  /* 0x0000000410107981 */ /* 0x000ee8000c1e1900 */
[----:B------:R-:W4:Y:S01]  /*0cf0*/  LDG.E R6, desc[UR4][R6.64] ;  /* 0x0000000406067981 */ /* 0x000f22000c1e1900 */
[----:B------:R-:W-:Y:S01]  /*0d00*/  IADD3 R2, PT, PT, R2, 0x4, RZ ;  /* 0x0000000402027810 */ /* 0x000fe20007ffe0ff */
[----:B-----5:R-:W-:-:S04]  /*0d10*/  FFMA R3, R3, R12, R22 ;  /* 0x0000000c03037223 */ /* 0x020fc80000000016 */
[----:B--2---:R-:W-:-:S04]  /*0d20*/  FFMA R3, R18, R14, R3 ;  /* 0x0000000e12037223 */ /* 0x004fc80000000003 */
[----:B---3--:R-:W-:-:S04]  /*0d30*/  FFMA R3, R10, R16, R3 ;  /* 0x000000100a037223 */ /* 0x008fc80000000003 */
[----:B----4-:R-:W-:-:S07]  /*0d40*/  FFMA R22, R20, R6, R3 ;  /* 0x0000000614167223 */ /* 0x010fce0000000003 */
.L_x_8:
[----:B------:R-:W-:Y:S05]  /*0d50*/  BSYNC.RECONVERGENT B1 ;  /* 0x0000000000017941 */ /* 0x000fea0003800200 */
.L_x_7:
[----:B------:R-:W-:Y:S05]  /*0d60*/  @!P1 BRA `(.L_x_1) ;  /* 0x0000000000689947 */ /* 0x000fea0003800000 */
[----:B------:R-:W0:Y:S08]  /*0d70*/  LDC.64 R8, c[0x0][0x390] ;  /* 0x0000e400ff087b82 */ /* 0x000e300000000a00 */
[----:B------:R-:W1:Y:S08]  /*0d80*/  LDC.64 R10, c[0x0][0x388] ;  /* 0x0000e200ff0a7b82 */ /* 0x000e700000000a00 */
[----:B------:R-:W2:Y:S01]  /*0d90*/  LDC.64 R6, c[0x0][0x3a0] ;  /* 0x0000e800ff067b82 */ /* 0x000ea20000000a00 */
[----:B0-----:R-:W-:-:S03]  /*0da0*/  IMAD.WIDE.U32 R8, R2, 0x4, R8 ;  /* 0x0000000402087825 */ /* 0x001fc600078e0008 */
[----:B------:R-:W-:Y:S02]  /*0db0*/  MOV R12, R8 ;  /* 0x00000008000c7202 */ /* 0x000fe40000000f00 */
[----:B------:R-:W-:Y:S01]  /*0dc0*/  MOV R13, R9 ;  /* 0x00000009000d7202 */ /* 0x000fe20000000f00 */
[----:B-1----:R-:W-:Y:S01]  /*0dd0*/  IMAD.WIDE.U32 R2, R2, 0x4, R10 ;  /* 0x0000000402027825 */ /* 0x002fe200078e000a */
[----:B------:R-:W-:Y:S02]  /*0de0*/  IADD3 R8, PT, PT, -R4, RZ, RZ ;  /* 0x000000ff04087210 */ /* 0x000fe40007ffe1ff */
[----:B------:R-:W-:Y:S02]  /*0df0*/  MOV R10, R2 ;  /* 0x00000002000a7202 */ /* 0x000fe40000000f00 */
[----:B------:R-:W-:-:S07]  /*0e00*/  MOV R11, R3 ;  /* 0x00000003000b7202 */ /* 0x000fce0000000f00 */
.L_x_9:
[----:B------:R-:W-:Y:S02]  /*0e10*/  MOV R4, R10 ;  /* 0x0000000a00047202 */ /* 0x000fe40000000f00 */
[----:B------:R-:W-:-:S05]  /*0e20*/  MOV R5, R11 ;  /* 0x0000000b00057202 */ /* 0x000fca0000000f00 */
[----:B------:R0:W2:Y:S02]  /*0e30*/  LDG.E R3, desc[UR4][R4.64] ;  /* 0x0000000404037981 */ /* 0x0000a4000c1e1900 */
[----:B0-----:R-:W-:Y:S02]  /*0e40*/  MOV R4, R12 ;  /* 0x0000000c00047202 */ /* 0x001fe40000000f00 */
[----:B------:R-:W-:-:S05]  /*0e50*/  MOV R5, R13 ;  /* 0x0000000d00057202 */ /* 0x000fca0000000f00 */
[----:B------:R-:W3:Y:S01]  /*0e60*/  LDG.E R9, desc[UR4][R4.64] ;  /* 0x0000000404097981 */ /* 0x000ee2000c1e1900 */
[----:B--2---:R-:W-:-:S06]  /*0e70*/  IMAD.WIDE.U32 R2, R3, 0x4, R6 ;  /* 0x0000000403027825 */ /* 0x004fcc00078e0006 */
[----:B------:R-:W3:Y:S01]  /*0e80*/  LDG.E R2, desc[UR4][R2.64] ;  /* 0x0000000402027981 */ /* 0x000ee2000c1e1900 */
[----:B------:R-:W-:-:S04]  /*0e90*/  IADD3 R8, PT, PT, R8, 0x1, RZ ;  /* 0x0000000108087810 */ /* 0x000fc80007ffe0ff */
[----:B------:R-:W-:Y:S02]  /*0ea0*/  ISETP.NE.AND P0, PT, R8, RZ, PT ;  /* 0x000000ff0800720c */ /* 0x000fe40003f05270 */
[----:B------:R-:W-:Y:S02]  /*0eb0*/  IADD3 R12, P1, PT, R12, 0x4, RZ ;  /* 0x000000040c0c7810 */ /* 0x000fe40007f3e0ff */
[----:B------:R-:W-:Y:S02]  /*0ec0*/  IADD3 R10, P2, PT, R10, 0x4, RZ ;  /* 0x000000040a0a7810 */ /* 0x000fe40007f5e0ff */
[----:B------:R-:W-:Y:S02]  /*0ed0*/  IADD3.X R13, PT, PT, RZ, R13, RZ, P1, !PT ;  /* 0x0000000dff0d7210 */ /* 0x000fe40000ffe4ff */
[----:B------:R-:W-:Y:S01]  /*0ee0*/  IADD3.X R11, PT, PT, RZ, R11, RZ, P2, !PT ;  /* 0x0000000bff0b7210 */ /* 0x000fe200017fe4ff */
[----:B---3--:R-:W-:-:S04]  /*0ef0*/  FFMA R22, R9, R2, R22 ;  /* 0x0000000209167223 */ /* 0x008fc80000000016 */
[----:B------:R-:W-:Y:S05]  /*0f00*/  @P0 BRA `(.L_x_9) ;  /* 0xfffffffc00c00947 */ /* 0x000fea000383ffff */
.L_x_1:
[----:B------:R-:W-:Y:S05]  /*0f10*/  BSYNC.RECONVERGENT B0 ;  /* 0x0000000000007941 */ /* 0x000fea0003800200 */
.L_x_0:
[----:B------:R-:W0:Y:S02]  /*0f20*/  LDC.64 R2, c[0x0][0x3a8] ;  /* 0x0000ea00ff027b82 */ /* 0x000e240000000a00 */
[----:B0-----:R-:W-:-:S05]  /*0f30*/  IMAD.WIDE.U32 R2, R0, 0x4, R2 ;  /* 0x0000000400027825 */ /* 0x001fca00078e0002 */
[----:B------:R-:W-:Y:S01]  /*0f40*/  STG.E desc[UR4][R2.64], R22 ;  /* 0x0000001602007986 */ /* 0x000fe2000c101904 */
[----:B------:R-:W-:Y:S05]  /*0f50*/  EXIT ;  /* 0x000000000000794d */ /* 0x000fea0003800000 */
.L_x_10:
[----:B------:R-:W-:-:S00]  /*0f60*/  BRA `(.L_x_10) ;  /* 0xfffffffc00fc7947 */ /* 0x000fc0000383ffff */
[----:B------:R-:W-:-:S00]  /*0f70*/  NOP ;  /* 0x0000000000007918 */ /* 0x000fc00000000000 */
        /* <DEDUP_REMOVED lines=8> */
.L_x_11:


//--------------------- .nv.shared.reserved.0     --------------------------
	.section	.nv.shared.reserved.0,"aw",@nobits
	.weak		__nv_reservedSMEM_offset_0_alias
	.size		__nv_reservedSMEM_offset_0_alias, 0, 64
	.other		__nv_reservedSMEM_offset_0_alias,@"STO_CUDA_RESERVED_SHARED STV_DEFAULT"
__nv_reservedSMEM_offset_0_alias:
	.zero		0
	.zero		64


//--------------------- .nv.constant0._Z24SparseMatVecMulCsrKernelPjS_PfjS0_S0_ --------------------------
	.section	.nv.constant0._Z24SparseMatVecMulCsrKernelPjS_PfjS0_S0_,"a",@progbits
	.sectionflags	@""
	.align	4
.nv.constant0._Z24SparseMatVecMulCsrKernelPjS_PfjS0_S0_:
	.zero		944


//--------------------- SYMBOLS --------------------------

	.type		.nv.reservedSmem.offset0,@object
	.size		.nv.reservedSmem.offset0,0x4
